def gluon_mma(
    a_ptr,
    b_ptr,
    c_ptr,
    M: gl.constexpr,
    N: gl.constexpr,
    K: gl.constexpr,
    BLK_A: gl.constexpr,
    BLK_B: gl.constexpr,
    SHARED_A: gl.constexpr,
    SHARED_B: gl.constexpr,
    ACC_LAYOUT: gl.constexpr,
    TMEM_LAYOUT: gl.constexpr,
    USE_TCGEN05: gl.constexpr,
    IS_ASYNC: gl.constexpr,
):
    offs_m = gl.arange(0, M, layout=gl.SliceLayout(1, BLK_A))
    offs_ka = gl.arange(0, K, layout=gl.SliceLayout(0, BLK_A))
    offs_kb = gl.arange(0, K, layout=gl.SliceLayout(1, BLK_B))
    offs_n = gl.arange(0, N, layout=gl.SliceLayout(0, BLK_B))
    a = gl.load(a_ptr + offs_m[:, None] * K + offs_ka[None, :])
    b = gl.load(b_ptr + offs_kb[:, None] * N + offs_n[None, :])
    a_smem = gl.allocate_shared_memory(a.dtype, [M, K], SHARED_A, a)
    b_smem = gl.allocate_shared_memory(b.dtype, [K, N], SHARED_B, b)

    if USE_TCGEN05:
        fence_async_shared()
        bar = gl.allocate_shared_memory(gl.int64, [1], mbarrier.MBarrierLayout())
        mbarrier.init(bar, count=1)
        acc_tmem = allocate_tensor_memory(gl.float32, [M, N], TMEM_LAYOUT)
        tcgen05_mma(a_smem, b_smem, acc_tmem, use_acc=False)
        tcgen05_commit(bar)
        mbarrier.wait(bar, phase=0)
        mbarrier.invalidate(bar)
        acc = acc_tmem.load(ACC_LAYOUT)
    else:
        acc = gl.zeros([M, N], dtype=gl.float32, layout=ACC_LAYOUT)
        acc = hopper.warpgroup_mma(a_smem, b_smem, acc, is_async=IS_ASYNC)
        if IS_ASYNC:
            acc = hopper.warpgroup_mma_wait(num_outstanding=0, deps=[acc])

    out_layout: gl.constexpr = gl.BlockedLayout(
        [1, 1], [1, 32], [gl.num_warps(), 1], [1, 0]
    )
    acc = gl.convert_layout(acc, out_layout)
    offs_cm = gl.arange(0, M, layout=gl.SliceLayout(1, out_layout))
    offs_cn = gl.arange(0, N, layout=gl.SliceLayout(0, out_layout))
    gl.store(c_ptr + offs_cm[:, None] * N + offs_cn[None, :], acc)

# config = {"BLOCK_K": 16, "BLOCK_M": 64, "BLOCK_N": 256, "arch": "sm_90", "dtype": "fp16", "is_async": 1, "num_warps": 8}
# arch = sm_90


// ===== COMPILED SASS (sm_90a) =====

	.target	sm_90a

	.elftype	@"ET_EXEC"


//--------------------- .note.nv.tkinfo           --------------------------
	.section	.note.nv.tkinfo,"",@"SHT_NOTE"
	.sectionflags	@"SHF_NOTE_NV_TKINFO"
	.tkinfo
        /*0018*/ 	.word	0x00000002
        /*0030*/ 	.string	""
        /*0030*/ 	.string	"ptxas"
        /*0030*/ 	.string	"Cuda compilation tools, release 13.0, V13.0.88"
        /*0030*/ 	.string	"Build cuda_13.0.r13.0/compiler.36424714_0"
        /*0030*/ 	.string	"-v  -suppress-debug-info  -lineinfo  -arch sm_90a "



//--------------------- .note.nv.cuinfo           --------------------------
	.section	.note.nv.cuinfo,"",@"SHT_NOTE"
	.sectionflags	@"SHF_NOTE_NV_CUINFO"
        /*0018*/ 	.short	0x0002
        /*001a*/ 	.short	0x005a
        /*001c*/ 	.short	0x0082
	.zero		2


//--------------------- .nv.info                  --------------------------
	.section	.nv.info,"",@"SHT_CUDA_INFO"
	.align	4


	//----- nvinfo : EIATTR_REGCOUNT
	.align		4
        /*0000*/ 	.byte	0x04, 0x2f
        /*0002*/ 	.short	(.L_1 - .L_0)
	.align		4
.L_0:
        /*0004*/ 	.word	index@(gluon_mma)
        /*0008*/ 	.word	0x000000aa


	//----- nvinfo : EIATTR_FRAME_SIZE
	.align		4
.L_1:
        /*000c*/ 	.byte	0x04, 0x11
        /*000e*/ 	.short	(.L_3 - .L_2)
	.align		4
.L_2:
        /*0010*/ 	.word	index@(gluon_mma)
        /*0014*/ 	.word	0x00000000


	//----- nvinfo : EIATTR_MIN_STACK_SIZE
	.align		4
.L_3:
        /*0018*/ 	.byte	0x04, 0x12
        /*001a*/ 	.short	(.L_5 - .L_4)
	.align		4
.L_4:
        /*001c*/ 	.word	index@(gluon_mma)
        /*0020*/ 	.word	0x00000000
.L_5:


//--------------------- .nv.compat                --------------------------
	.section	.nv.compat,"",@"SHT_CUDA_COMPAT_INFO"
	.align	4
        /*0000*/ 	.byte	0x02, 0x09, 0x01, 0x00, 0x02, 0x02, 0x04, 0x00, 0x02, 0x05, 0x05, 0x00, 0x03, 0x07, 0x01, 0x01
        /*0010*/ 	.byte	0x02, 0x03, 0x00, 0x00, 0x02, 0x06, 0x01, 0x00, 0x04, 0x0b, 0x08, 0x00, 0x00, 0x00, 0x00, 0x00
        /*0020*/ 	.byte	0x00, 0x00, 0x00, 0x00


//--------------------- .nv.info.gluon_mma        --------------------------
	.section	.nv.info.gluon_mma,"",@"SHT_CUDA_INFO"
	.sectionflags	@""
	.align	4


	//----- nvinfo : EIATTR_CUDA_API_VERSION
	.align		4
        /*0000*/ 	.byte	0x04, 0x37
        /*0002*/ 	.short	(.L_7 - .L_6)
.L_6:
        /*0004*/ 	.word	0x00000082


	//----- nvinfo : EIATTR_KPARAM_INFO
	.align		4
.L_7:
        /*0008*/ 	.byte	0x04, 0x17
        /*000a*/ 	.short	(.L_9 - .L_8)
.L_8:
        /*000c*/ 	.word	0x00000000
        /*0010*/ 	.short	0x0004
        /*0012*/ 	.short	0x0020
        /*0014*/ 	.byte	0x00, 0xf4, 0x21, 0x00


	//----- nvinfo : EIATTR_KPARAM_INFO
	.align		4
.L_9:
        /*0018*/ 	.byte	0x04, 0x17
        /*001a*/ 	.short	(.L_11 - .L_10)
.L_10:
        /*001c*/ 	.word	0x00000000
        /*0020*/ 	.short	0x0003
        /*0022*/ 	.short	0x0018
        /*0024*/ 	.byte	0x00, 0xf4, 0x21, 0x00


	//----- nvinfo : EIATTR_KPARAM_INFO
	.align		4
.L_11:
        /*0028*/ 	.byte	0x04, 0x17
        /*002a*/ 	.short	(.L_13 - .L_12)
.L_12:
        /*002c*/ 	.word	0x00000000
        /*0030*/ 	.short	0x0002
        /*0032*/ 	.short	0x0010
        /*0034*/ 	.byte	0x00, 0xf4, 0x21, 0x00


	//----- nvinfo : EIATTR_KPARAM_INFO
	.align		4
.L_13:
        /*0038*/ 	.byte	0x04, 0x17
        /*003a*/ 	.short	(.L_15 - .L_14)
.L_14:
        /*003c*/ 	.word	0x00000000
        /*0040*/ 	.short	0x0001
        /*0042*/ 	.short	0x0008
        /*0044*/ 	.byte	0x00, 0xf4, 0x21, 0x00


	//----- nvinfo : EIATTR_KPARAM_INFO
	.align		4
.L_15:
        /*0048*/ 	.byte	0x04, 0x17
        /*004a*/ 	.short	(.L_17 - .L_16)
.L_16:
        /*004c*/ 	.word	0x00000000
        /*0050*/ 	.short	0x0000
        /*0052*/ 	.short	0x0000
        /*0054*/ 	.byte	0x00, 0xf4, 0x21, 0x00


	//----- nvinfo : EIATTR_SPARSE_MMA_MASK
	.align		4
.L_17:
        /*0058*/ 	.byte	0x03, 0x50
        /*005a*/ 	.short	0x0000


	//----- nvinfo : EIATTR_MAXREG_COUNT
	.align		4
        /*005c*/ 	.byte	0x03, 0x1b
        /*005e*/ 	.short	0x00ff


	//----- nvinfo : EIATTR_NUM_BARRIERS
	.align		4
        /*0060*/ 	.byte	0x02, 0x4c
        /*0062*/ 	.byte	0x01
	.zero		1


	//----- nvinfo : EIATTR_MERCURY_ISA_VERSION
	.align		4
        /*0064*/ 	.byte	0x03, 0x5f
        /*0066*/ 	.short	0x0101


	//----- nvinfo : EIATTR_EXIT_INSTR_OFFSETS
	.align		4
        /*0068*/ 	.byte	0x04, 0x1c
        /*006a*/ 	.short	(.L_19 - .L_18)


	//   ....[0]....
.L_18:
        /*006c*/ 	.word	0x00001a90


	//----- nvinfo : EIATTR_REQNTID
	.align		4
.L_19:
        /*0070*/ 	.byte	0x04, 0x10
        /*0072*/ 	.short	(.L_21 - .L_20)
.L_20:
        /*0074*/ 	.word	0x00000100
        /*0078*/ 	.word	0x00000001
        /*007c*/ 	.word	0x00000001


	//----- nvinfo : EIATTR_CBANK_PARAM_SIZE
	.align		4
.L_21:
        /*0080*/ 	.byte	0x03, 0x19
        /*0082*/ 	.short	0x0028


	//----- nvinfo : EIATTR_PARAM_CBANK
	.align		4
        /*0084*/ 	.byte	0x04, 0x0a
        /*0086*/ 	.short	(.L_23 - .L_22)
	.align		4
.L_22:
        /*0088*/ 	.word	index@(.nv.constant0.gluon_mma)
        /*008c*/ 	.short	0x0210
        /*008e*/ 	.short	0x0028


	//----- nvinfo : EIATTR_SW_WAR
	.align		4
.L_23:
        /*0090*/ 	.byte	0x04, 0x36
        /*0092*/ 	.short	(.L_25 - .L_24)
.L_24:
        /*0094*/ 	.word	0x00000008
.L_25:


//--------------------- .nv.callgraph             --------------------------
	.section	.nv.callgraph,"",@"SHT_CUDA_CALLGRAPH"
	.align	4
	.sectionentsize	8
	.align		4
        /*0000*/ 	.word	0x00000000
	.align		4
        /*0004*/ 	.word	0xffffffff
	.align		4
        /*0008*/ 	.word	0x00000000
	.align		4
        /*000c*/ 	.word	0xfffffffe
	.align		4
        /*0010*/ 	.word	0x00000000
	.align		4
        /*0014*/ 	.word	0xfffffffd
	.align		4
        /*0018*/ 	.word	0x00000000
	.align		4
        /*001c*/ 	.word	0xfffffffc


//--------------------- .text.gluon_mma           --------------------------
	.section	.text.gluon_mma,"ax",@progbits
	.align	128
        .global         gluon_mma
        .type           gluon_mma,@function
        .size           gluon_mma,(.L_x_1 - gluon_mma)
        .other          gluon_mma,@"STO_CUDA_ENTRY STV_DEFAULT"
gluon_mma:
.text.gluon_mma:
[----:B------:R-:W-:Y:S01]  /*0000*/  LDC R1, c[0x0][0x28] ;  /* 0x00000a00ff017b82 */ /* 0x000fe20000000800 */
[----:B------:R-:W0:Y:S01]  /*0010*/  S2R R162, SR_TID.X ;  /* 0x0000000000a27919 */ /* 0x000e220000002100 */
[----:B------:R-:W-:-:S06]  /*0020*/  ULDC.64 UR4, c[0x0][0x210] ;  /* 0x0000840000047ab9 */ /* 0x000fcc0000000a00 */
[----:B------:R-:W1:Y:S01]  /*0030*/  LDC.64 R26, c[0x0][0x218] ;  /* 0x00008600ff1a7b82 */ /* 0x000e620000000a00 */
[----:B------:R-:W-:Y:S01]  /*0040*/  ULDC.64 UR10, c[0x0][0x208] ;  /* 0x00008200000a7ab9 */ /* 0x000fe20000000a00 */
[----:B0-----:R-:W-:Y:S02]  /*0050*/  SHF.R.U32.HI R159, RZ, 0x5, R162 ;  /* 0x00000005ff9f7819 */ /* 0x001fe400000116a2 */
[----:B------:R-:W-:Y:S02]  /*0060*/  LOP3.LUT R155, R162, 0xe0, RZ, 0xc0, !PT ;  /* 0x000000e0a29b7812 */ /* 0x000fe400078ec0ff */
[----:B------:R-:W-:Y:S02]  /*0070*/  SGXT.U32 R159, R159, 0x3 ;  /* 0x000000039f9f781a */ /* 0x000fe40000000000 */
[----:B------:R-:W-:Y:S02]  /*0080*/  IADD3 R4, P0, R155, UR4, RZ ;  /* 0x000000049b047c10 */ /* 0x000fe4000ff1e0ff */
[----:B------:R-:W-:-:S02]  /*0090*/  LOP3.LUT R157, R159, 0x8, RZ, 0xfc, !PT ;  /* 0x000000089f9d7812 */ /* 0x000fc400078efcff */
[----:B------:R-:W-:Y:S01]  /*00a0*/  LOP3.LUT R153, R159, 0x10, RZ, 0xfc, !PT ;  /* 0x000000109f997812 */ /* 0x000fe200078efcff */
[----:B------:R-:W-:Y:S01]  /*00b0*/  IMAD.X R5, RZ, RZ, UR5, P0 ;  /* 0x00000005ff057e24 */ /* 0x000fe200080e06ff */
[----:B------:R-:W-:Y:S01]  /*00c0*/  LOP3.LUT R17, R162, 0xf, RZ, 0xc0, !PT ;  /* 0x0000000fa2117812 */ /* 0x000fe200078ec0ff */
[----:B------:R-:W-:Y:S01]  /*00d0*/  IMAD.SHL.U32 R0, R157, 0x10, RZ ;  /* 0x000000109d007824 */ /* 0x000fe200078e00ff */
[----:B------:R-:W-:Y:S02]  /*00e0*/  LOP3.LUT R23, R159, 0x18, RZ, 0xfc, !PT ;  /* 0x000000189f177812 */ /* 0x000fe400078efcff */
[----:B------:R-:W-:Y:S01]  /*00f0*/  LEA R6, P0, R157, UR4, 0x5 ;  /* 0x000000049d067c11 */ /* 0x000fe2000f8028ff */
[----:B------:R-:W-:Y:S01]  /*0100*/  IMAD.WIDE.U32 R4, R17, 0x2, R4 ;  /* 0x0000000211047825 */ /* 0x000fe200078e0004 */
[----:B------:R-:W-:Y:S02]  /*0110*/  LOP3.LUT R21, R159, 0x20, RZ, 0xfc, !PT ;  /* 0x000000209f157812 */ /* 0x000fe400078efcff */
[----:B------:R-:W-:-:S02]  /*0120*/  SHF.L.U32 R2, R153, 0x4, RZ ;  /* 0x0000000499027819 */ /* 0x000fc400000006ff */
[----:B------:R-:W-:Y:S01]  /*0130*/  LEA R8, P1, R153, UR4, 0x5 ;  /* 0x0000000499087c11 */ /* 0x000fe2000f8228ff */
[----:B------:R-:W-:Y:S01]  /*0140*/  IMAD.SHL.U32 R11, R23, 0x10, RZ ;  /* 0x00000010170b7824 */ /* 0x000fe200078e00ff */
[----:B------:R-:W-:Y:S01]  /*0150*/  LEA.HI.X R7, R0, UR5, RZ, 0x1, P0 ;  /* 0x0000000500077c11 */ /* 0x000fe200080f0cff */
[----:B------:R-:W-:Y:S01]  /*0160*/  IMAD.SHL.U32 R0, R21, 0x10, RZ ;  /* 0x0000001015007824 */ /* 0x000fe200078e00ff */
[----:B------:R-:W-:Y:S01]  /*0170*/  LEA.HI.X R9, R2, UR5, RZ, 0x1, P1 ;  /* 0x0000000502097c11 */ /* 0x000fe200088f0cff */
[----:B------:R0:W2:Y:S01]  /*0180*/  LDG.E.U16 R16, desc[UR10][R4.64] ;  /* 0x0000000a04107981 */ /* 0x0000a2000c1e1500 */
[----:B------:R-:W-:Y:S02]  /*0190*/  LOP3.LUT R3, R159, 0x28, RZ, 0xfc, !PT ;  /* 0x000000289f037812 */ /* 0x000fe400078efcff */
[----:B------:R-:W-:Y:S02]  /*01a0*/  LEA R10, P2, R23, UR4, 0x5 ;  /* 0x00000004170a7c11 */ /* 0x000fe4000f8428ff */
[----:B------:R-:W-:-:S02]  /*01b0*/  LEA R12, P0, R21, UR4, 0x5 ;  /* 0x00000004150c7c11 */ /* 0x000fc4000f8028ff */
[----:B------:R-:W-:Y:S02]  /*01c0*/  LOP3.LUT R161, R159, 0x30, RZ, 0xfc, !PT ;  /* 0x000000309fa17812 */ /* 0x000fe400078efcff */
[----:B------:R-:W-:Y:S01]  /*01d0*/  SHF.L.U32 R2, R3, 0x4, RZ ;  /* 0x0000000403027819 */ /* 0x000fe200000006ff */
[----:B0-----:R-:W-:Y:S01]  /*01e0*/  IMAD.WIDE.U32 R4, R17, 0x2, R6 ;  /* 0x0000000211047825 */ /* 0x001fe200078e0006 */
[----:B------:R-:W-:Y:S02]  /*01f0*/  LEA R14, P1, R3, UR4, 0x5 ;  /* 0x00000004030e7c11 */ /* 0x000fe4000f8228ff */
[----:B------:R-:W-:Y:S01]  /*0200*/  LEA.HI.X R11, R11, UR5, RZ, 0x1, P2 ;  /* 0x000000050b0b7c11 */ /* 0x000fe200090f0cff */
[----:B------:R-:W-:Y:S01]  /*0210*/  IMAD.WIDE.U32 R6, R17, 0x2, R8 ;  /* 0x0000000211067825 */ /* 0x000fe200078e0008 */
[----:B------:R-:W-:Y:S01]  /*0220*/  LOP3.LUT R159, R159, 0x38, RZ, 0xfc, !PT ;  /* 0x000000389f9f7812 */ /* 0x000fe200078efcff */
[----:B------:R0:W3:Y:S01]  /*0230*/  LDG.E.U16 R18, desc[UR10][R4.64] ;  /* 0x0000000a04127981 */ /* 0x0000e2000c1e1500 */
[----:B------:R-:W-:Y:S01]  /*0240*/  LEA.HI.X R13, R0, UR5, RZ, 0x1, P0 ;  /* 0x00000005000d7c11 */ /* 0x000fe200080f0cff */
[----:B------:R-:W-:Y:S01]  /*0250*/  IMAD.WIDE.U32 R8, R17, 0x2, R10 ;  /* 0x0000000211087825 */ /* 0x000fe200078e000a */
[----:B------:R-:W-:Y:S01]  /*0260*/  LEA.HI.X R15, R2, UR5, RZ, 0x1, P1 ;  /* 0x00000005020f7c11 */ /* 0x000fe200088f0cff */
[----:B------:R4:W5:Y:S02]  /*0270*/  LDG.E.U16 R19, desc[UR10][R6.64] ;  /* 0x0000000a06137981 */ /* 0x000964000c1e1500 */
[----:B------:R-:W-:-:S02]  /*0280*/  IMAD.SHL.U32 R2, R159, 0x10, RZ ;  /* 0x000000109f027824 */ /* 0x000fc400078e00ff */
[----:B------:R-:W-:Y:S01]  /*0290*/  IMAD.WIDE.U32 R10, R17, 0x2, R12 ;  /* 0x00000002110a7825 */ /* 0x000fe200078e000c */
[----:B------:R-:W-:Y:S01]  /*02a0*/  SHF.L.U32 R20, R155, 0x3, RZ ;  /* 0x000000039b147819 */ /* 0x000fe200000006ff */
[----:B------:R-:W5:Y:S01]  /*02b0*/  LDG.E.U16 R22, desc[UR10][R8.64] ;  /* 0x0000000a08167981 */ /* 0x000f62000c1e1500 */
[C---:B0-----:R-:W-:Y:S01]  /*02c0*/  LEA R4, P0, R161.reuse, UR4, 0x5 ;  /* 0x00000004a1047c11 */ /* 0x041fe2000f8028ff */
[----:B------:R-:W-:Y:S01]  /*02d0*/  IMAD.SHL.U32 R0, R161, 0x10, RZ ;  /* 0x00000010a1007824 */ /* 0x000fe200078e00ff */
[----:B----4-:R-:W-:Y:S01]  /*02e0*/  LEA R6, P1, R159, UR4, 0x5 ;  /* 0x000000049f067c11 */ /* 0x010fe2000f8228ff */
[----:B------:R-:W-:Y:S01]  /*02f0*/  IMAD.WIDE.U32 R12, R17, 0x2, R14 ;  /* 0x00000002110c7825 */ /* 0x000fe200078e000e */
[----:B------:R0:W4:Y:S02]  /*0300*/  LDG.E.U16 R24, desc[UR10][R10.64] ;  /* 0x0000000a0a187981 */ /* 0x000124000c1e1500 */
[----:B------:R-:W-:Y:S02]  /*0310*/  LEA.HI.X R5, R0, UR5, RZ, 0x1, P0 ;  /* 0x0000000500057c11 */ /* 0x000fe400080f0cff */
[----:B------:R-:W-:Y:S01]  /*0320*/  LEA.HI.X R7, R2, UR5, RZ, 0x1, P1 ;  /* 0x0000000502077c11 */ /* 0x000fe200088f0cff */
[----:B------:R-:W-:Y:S01]  /*0330*/  IMAD.SHL.U32 R2, R157, 0x100, RZ ;  /* 0x000001009d027824 */ /* 0x000fe200078e00ff */
[-C--:B-1----:R-:W-:Y:S01]  /*0340*/  LEA R14, P2, R155, R26.reuse, 0x4 ;  /* 0x0000001a9b0e7211 */ /* 0x082fe200078420ff */
[----:B------:R-:W4:Y:S01]  /*0350*/  LDG.E.U16 R12, desc[UR10][R12.64] ;  /* 0x0000000a0c0c7981 */ /* 0x000f22000c1e1500 */
[----:B0-----:R-:W-:-:S02]  /*0360*/  LEA R10, P0, R157, R26, 0x9 ;  /* 0x0000001a9d0a7211 */ /* 0x001fc400078048ff */
[----:B------:R-:W-:Y:S02]  /*0370*/  LOP3.LUT R0, R162, 0x1f, RZ, 0xc0, !PT ;  /* 0x0000001fa2007812 */ /* 0x000fe400078ec0ff */
[-C--:B------:R-:W-:Y:S02]  /*0380*/  LEA.HI.X R15, R20, R27.reuse, RZ, 0x1, P2 ;  /* 0x0000001b140f7211 */ /* 0x080fe400010f0cff */
[----:B------:R-:W-:Y:S01]  /*0390*/  LEA.HI.X R11, R2, R27, RZ, 0x1, P0 ;  /* 0x0000001b020b7211 */ /* 0x000fe200000f0cff */
[----:B------:R-:W-:-:S04]  /*03a0*/  IMAD.WIDE.U32 R4, R17, 0x2, R4 ;  /* 0x0000000211047825 */ /* 0x000fc800078e0004 */
[----:B------:R-:W-:Y:S02]  /*03b0*/  IMAD.WIDE.U32 R6, R17, 0x2, R6 ;  /* 0x0000000211067825 */ /* 0x000fe400078e0006 */
[----:B------:R0:W4:Y:S02]  /*03c0*/  LDG.E.U16 R5, desc[UR10][R4.64] ;  /* 0x0000000a04057981 */ /* 0x000124000c1e1500 */
[C---:B------:R-:W-:Y:S02]  /*03d0*/  IMAD.WIDE.U32 R8, R0.reuse, 0x2, R14 ;  /* 0x0000000200087825 */ /* 0x040fe400078e000e */
[----:B------:R-:W4:Y:S02]  /*03e0*/  LDG.E.U16 R6, desc[UR10][R6.64] ;  /* 0x0000000a06067981 */ /* 0x000f24000c1e1500 */
[----:B------:R-:W-:Y:S02]  /*03f0*/  IMAD.WIDE.U32 R10, R0, 0x2, R10 ;  /* 0x00000002000a7825 */ /* 0x000fe400078e000a */
[----:B------:R-:W4:Y:S04]  /*0400*/  LDG.E.U16 R13, desc[UR10][R8.64] ;  /* 0x0000000a080d7981 */ /* 0x000f28000c1e1500 */
        /* <DEDUP_REMOVED lines=10> */
[----:B------:R1:W4:Y:S04]  /*04b0*/  LDG.E.U16 R152, desc[UR10][R8.64+0x1c0] ;  /* 0x0001c00a08987981 */ /* 0x000328000c1e1500 */
[----:B------:R-:W4:Y:S04]  /*04c0*/  LDG.E.U16 R154, desc[UR10][R10.64+0x40] ;  /* 0x0000400a0a9a7981 */ /* 0x000f28000c1e1500 */
[----:B------:R-:W4:Y:S04]  /*04d0*/  LDG.E.U16 R156, desc[UR10][R10.64+0xc0] ;  /* 0x0000c00a0a9c7981 */ /* 0x000f28000c1e1500 */
[----:B------:R-:W4:Y:S04]  /*04e0*/  LDG.E.U16 R158, desc[UR10][R10.64+0x140] ;  /* 0x0001400a0a9e7981 */ /* 0x000f28000c1e1500 */
[----:B------:R-:W4:Y:S01]  /*04f0*/  LDG.E.U16 R160, desc[UR10][R10.64+0x1c0] ;  /* 0x0001c00a0aa07981 */ /* 0x000f22000c1e1500 */
[----:B------:R-:W1:Y:S01]  /*0500*/  S2UR UR8, SR_CgaCtaId ;  /* 0x00000000000879c3 */ /* 0x000e620000008800 */
[----:B0-----:R-:W-:-:S02]  /*0510*/  LOP3.LUT R4, R162, 0x60, RZ, 0xc0, !PT ;  /* 0x00000060a2047812 */ /* 0x001fc400078ec0ff */
[----:B------:R-:W-:Y:S02]  /*0520*/  SHF.R.S32.HI R32, RZ, 0x7, R162 ;  /* 0x00000007ff207819 */ /* 0x000fe400000114a2 */
[----:B-1----:R-:W-:Y:S01]  /*0530*/  LEA R9, R155, R0, 0x1 ;  /* 0x000000009b097211 */ /* 0x002fe200078e08ff */
[----:B------:R-:W-:Y:S01]  /*0540*/  IMAD R17, R17, 0x2, R4 ;  /* 0x0000000211117824 */ /* 0x000fe200078e0204 */
[----:B------:R-:W-:Y:S01]  /*0550*/  SGXT R4, R32, 0x1 ;  /* 0x000000012004781a */ /* 0x000fe20000000200 */
[----:B------:R-:W-:Y:S02]  /*0560*/  UMOV UR4, 0x400 ;  /* 0x0000040000047882 */ /* 0x000fe40000000000 */
[----:B------:R-:W-:Y:S01]  /*0570*/  IMAD.SHL.U32 R9, R9, 0x2, RZ ;  /* 0x0000000209097824 */ /* 0x000fe200078e00ff */
[----:B------:R-:W-:Y:S02]  /*0580*/  LOP3.LUT R17, R17, 0x90, R4, 0x78, !PT ;  /* 0x0000009011117812 */ /* 0x000fe400078e7804 */
[----:B------:R-:W-:-:S04]  /*0590*/  SHF.R.U32.HI R4, RZ, 0x1, R155 ;  /* 0x00000001ff047819 */ /* 0x000fc8000001169b */
[----:B------:R-:W-:Y:S01]  /*05a0*/  LOP3.LUT R4, R9, R4, RZ, 0x3c, !PT ;  /* 0x0000000409047212 */ /* 0x000fe200078e3cff */
[----:B------:R-:W-:-:S03]  /*05b0*/  ULEA UR8, UR8, UR4, 0x18 ;  /* 0x0000000408087291 */ /* 0x000fc6000f8ec03f */
[----:B------:R-:W-:Y:S01]  /*05c0*/  LOP3.LUT R9, R4, 0x40, RZ, 0x3c, !PT ;  /* 0x0000004004097812 */ /* 0x000fe200078e3cff */
[----:B------:R-:W-:Y:S02]  /*05d0*/  UIADD3 UR4, UR8, 0x2000, URZ ;  /* 0x0000200008047890 */ /* 0x000fe4000fffe03f */
[----:B------:R-:W-:Y:S02]  /*05e0*/  USHF.R.U32.HI UR5, URZ, 0x4, UR8 ;  /* 0x000000043f057899 */ /* 0x000fe40008011608 */
[----:B------:R-:W-:Y:S02]  /*05f0*/  USHF.R.U32.HI UR4, URZ, 0x4, UR4 ;  /* 0x000000043f047899 */ /* 0x000fe40008011604 */
[----:B------:R-:W-:Y:S02]  /*0600*/  USGXT.U32 UR5, UR5, 0xe ;  /* 0x0000000e0505789a */ /* 0x000fe40008000000 */
[----:B------:R-:W-:Y:S02]  /*0610*/  USGXT.U32 UR4, UR4, 0xe ;  /* 0x0000000e0404789a */ /* 0x000fe40008000000 */
[----:B------:R-:W-:Y:S01]  /*0620*/  ULOP3.LUT UR6, UR5, 0x800000, URZ, 0xfc, !UPT ;  /* 0x0080000005067892 */ /* 0x000fe2000f8efc3f */
[----:B------:R-:W-:-:S02]  /*0630*/  UMOV UR7, 0x40000040 ;  /* 0x4000004000077882 */ /* 0x000fc40000000000 */
[----:B------:R-:W-:Y:S01]  /*0640*/  UMOV UR5, 0xc0000010 ;  /* 0xc000001000057882 */ /* 0x000fe20000000000 */
[----:B--2---:R-:W-:Y:S04]  /*0650*/  STS.U16 [R17+UR8+0x2000], R16 ;  /* 0x0020001011007988 */ /* 0x004fe80008000408 */
[----:B---3--:R-:W-:Y:S04]  /*0660*/  STS.U16 [R17+UR8+0x2100], R18 ;  /* 0x0021001211007988 */ /* 0x008fe80008000408 */
[----:B-----5:R-:W-:Y:S04]  /*0670*/  STS.U16 [R17+UR8+0x2200], R19 ;  /* 0x0022001311007988 */ /* 0x020fe80008000408 */
[----:B------:R-:W-:Y:S04]  /*0680*/  STS.U16 [R17+UR8+0x2300], R22 ;  /* 0x0023001611007988 */ /* 0x000fe80008000408 */
[----:B----4-:R-:W-:Y:S04]  /*0690*/  STS.U16 [R17+UR8+0x2400], R24 ;  /* 0x0024001811007988 */ /* 0x010fe80008000408 */
[----:B------:R-:W-:Y:S04]  /*06a0*/  STS.U16 [R17+UR8+0x2500], R12 ;  /* 0x0025000c11007988 */ /* 0x000fe80008000408 */
[----:B------:R-:W-:Y:S04]  /*06b0*/  STS.U16 [R17+UR8+0x2600], R5 ;  /* 0x0026000511007988 */ /* 0x000fe80008000408 */
[----:B------:R-:W-:Y:S04]  /*06c0*/  STS.U16 [R17+UR8+0x2700], R6 ;  /* 0x0027000611007988 */ /* 0x000fe80008000408 */
[----:B------:R-:W-:Y:S04]  /*06d0*/  STS.U16 [R4+UR8], R13 ;  /* 0x0000000d04007988 */ /* 0x000fe80008000408 */
[----:B------:R-:W-:Y:S04]  /*06e0*/  STS.U16 [R4+UR8+0x800], R15 ;  /* 0x0008000f04007988 */ /* 0x000fe80008000408 */
[----:B------:R-:W-:Y:S04]  /*06f0*/  STS.U16 [R4+UR8+0x1000], R25 ;  /* 0x0010001904007988 */ /* 0x000fe80008000408 */
[----:B------:R-:W-:Y:S04]  /*0700*/  STS.U16 [R4+UR8+0x1800], R27 ;  /* 0x0018001b04007988 */ /* 0x000fe80008000408 */
[----:B------:R-:W-:Y:S04]  /*0710*/  STS.U16 [R4+UR8+0x400], R28 ;  /* 0x0004001c04007988 */ /* 0x000fe80008000408 */
[----:B------:R-:W-:Y:S04]  /*0720*/  STS.U16 [R4+UR8+0xc00], R29 ;  /* 0x000c001d04007988 */ /* 0x000fe80008000408 */
[----:B------:R-:W-:Y:S04]  /*0730*/  STS.U16 [R4+UR8+0x1400], R30 ;  /* 0x0014001e04007988 */ /* 0x000fe80008000408 */
[----:B------:R-:W-:Y:S04]  /*0740*/  STS.U16 [R4+UR8+0x1c00], R31 ;  /* 0x001c001f04007988 */ /* 0x000fe80008000408 */
[----:B------:R-:W-:Y:S04]  /*0750*/  STS.U16 [R9+UR8], R14 ;  /* 0x0000000e09007988 */ /* 0x000fe80008000408 */
[----:B------:R-:W-:Y:S04]  /*0760*/  STS.U16 [R9+UR8+0x800], R7 ;  /* 0x0008000709007988 */ /* 0x000fe80008000408 */
[----:B------:R0:W-:Y:S04]  /*0770*/  STS.U16 [R9+UR8+0x1000], R26 ;  /* 0x0010001a09007988 */ /* 0x0001e80008000408 */
[----:B------:R1:W-:Y:S04]  /*0780*/  STS.U16 [R9+UR8+0x1800], R152 ;  /* 0x0018009809007988 */ /* 0x0003e80008000408 */
[----:B------:R-:W-:Y:S04]  /*0790*/  STS.U16 [R9+UR8+0x400], R154 ;  /* 0x0004009a09007988 */ /* 0x000fe80008000408 */
[----:B------:R-:W-:Y:S04]  /*07a0*/  STS.U16 [R9+UR8+0xc00], R156 ;  /* 0x000c009c09007988 */ /* 0x000fe80008000408 */
[----:B------:R-:W-:Y:S04]  /*07b0*/  STS.U16 [R9+UR8+0x1400], R158 ;  /* 0x0014009e09007988 */ /* 0x000fe80008000408 */
[----:B------:R2:W-:Y:S01]  /*07c0*/  STS.U16 [R9+UR8+0x1c00], R160 ;  /* 0x001c00a009007988 */ /* 0x0005e20008000408 */
[----:B------:R-:W-:Y:S06]  /*07d0*/  BAR.SYNC.DEFER_BLOCKING 0x0 ;  /* 0x0000000000007b1d */ /* 0x000fec0000010000 */
[----:B0-----:R-:W-:-:S06]  /*07e0*/  WARPGROUP.ARRIVE ;  /* 0x00000000000079c5 */ /* 0x001fcc0000000000 */
[----:B------:R-:W-:Y:S01]  /*07f0*/  HGMMA.64x256x16.F32 R24, gdesc[UR4].tnspB, RZ, !UPT, gsb0 ;  /* 0x43e00000041879f0 */ /* 0x000fe2000c0008ff */
[C---:B------:R-:W-:Y:S01]  /*0800*/  IMAD.SHL.U32 R4, R162.reuse, 0x20, RZ ;  /* 0x00000020a2047824 */ /* 0x040fe200078e00ff */
[--C-:B------:R-:W-:Y:S01]  /*0810*/  SHF.R.S32.HI R7, RZ, 0x5, R162.reuse ;  /* 0x00000005ff077819 */ /* 0x100fe200000114a2 */
[C---:B------:R-:W-:Y:S01]  /*0820*/  IMAD.SHL.U32 R6, R162.reuse, 0x100, RZ ;  /* 0x00000100a2067824 */ /* 0x040fe200078e00ff */
[----:B-1----:R-:W-:Y:S02]  /*0830*/  SHF.R.S32.HI R152, RZ, 0x2, R162 ;  /* 0x00000002ff987819 */ /* 0x002fe400000114a2 */
[----:B------:R-:W-:Y:S02]  /*0840*/  SHF.L.U32 R5, R162, 0x4, RZ ;  /* 0x00000004a2057819 */ /* 0x000fe400000006ff */
[----:B------:R-:W-:Y:S02]  /*0850*/  LOP3.LUT R4, R4, 0x60, RZ, 0xc0, !PT ;  /* 0x0000006004047812 */ /* 0x000fe400078ec0ff */
[----:B--2---:R-:W-:Y:S01]  /*0860*/  SGXT R9, R7, 0x1 ;  /* 0x000000010709781a */ /* 0x004fe20000000200 */
[----:B------:R-:W-:Y:S01]  /*0870*/  IMAD.SHL.U32 R8, R162, 0x2, RZ ;  /* 0x00000002a2087824 */ /* 0x000fe200078e00ff */
[----:B------:R-:W-:-:S02]  /*0880*/  SGXT R152, R152, 0x1 ;  /* 0x000000019898781a */ /* 0x000fc40000000200 */
[----:B------:R-:W-:Y:S02]  /*0890*/  LOP3.LUT R6, R6, 0x1800, RZ, 0xc0, !PT ;  /* 0x0000180006067812 */ /* 0x000fe400078ec0ff */
[--C-:B------:R-:W-:Y:S02]  /*08a0*/  LOP3.LUT R7, R4, 0x780, R5.reuse, 0xf8, !PT ;  /* 0x0000078004077812 */ /* 0x100fe400078ef805 */
[----:B------:R-:W-:Y:S02]  /*08b0*/  LOP3.LUT R9, R9, 0x2010, RZ, 0xc0, !PT ;  /* 0x0000201009097812 */ /* 0x000fe400078ec0ff */
[----:B------:R-:W-:Y:S02]  /*08c0*/  LOP3.LUT R6, R6, 0x70, R5, 0xf8, !PT ;  /* 0x0000007006067812 */ /* 0x000fe400078ef805 */
[----:B------:R-:W-:Y:S02]  /*08d0*/  LOP3.LUT R152, R7, 0x2010, R152, 0xf8, !PT ;  /* 0x0000201007987812 */ /* 0x000fe400078ef898 */
[----:B------:R-:W-:-:S04]  /*08e0*/  LOP3.LUT R9, R9, 0x180, R8, 0xf8, !PT ;  /* 0x0000018009097812 */ /* 0x000fc800078ef808 */
[----:B------:R-:W-:Y:S01]  /*08f0*/  LOP3.LUT R22, R9, R6, RZ, 0x3c, !PT ;  /* 0x0000000609167212 */ /* 0x000fe200078e3cff */
[----:B------:R-:W-:Y:S02]  /*0900*/  WARPGROUP.DEPBAR.LE gsb0, 0x0 ;  /* 0x00008000000079c5 */ /* 0x000fe40000010000 */
[----:B------:R-:W-:Y:S01]  /*0910*/  MOV R12, R24 ;  /* 0x00000018000c7202 */ /* 0x000fe20000000f00 */
[----:B------:R-:W-:Y:S01]  /*0920*/  IMAD.MOV.U32 R13, RZ, RZ, R26 ;  /* 0x000000ffff0d7224 */ /* 0x000fe200078e001a */
[----:B------:R-:W-:Y:S01]  /*0930*/  MOV R15, R42 ;  /* 0x0000002a000f7202 */ /* 0x000fe20000000f00 */
[----:B------:R-:W-:Y:S01]  /*0940*/  IMAD.MOV.U32 R14, RZ, RZ, R40 ;  /* 0x000000ffff0e7224 */ /* 0x000fe200078e0028 */
[----:B------:R-:W-:Y:S01]  /*0950*/  BAR.SYNC.DEFER_BLOCKING 0x0 ;  /* 0x0000000000007b1d */ /* 0x000fe20000010000 */
[----:B------:R-:W-:Y:S01]  /*0960*/  IMAD.MOV.U32 R16, RZ, RZ, R28 ;  /* 0x000000ffff107224 */ /* 0x000fe200078e001c */
[----:B------:R-:W-:Y:S01]  /*0970*/  MOV R18, R44 ;  /* 0x0000002c00127202 */ /* 0x000fe20000000f00 */
[----:B------:R-:W-:-:S02]  /*0980*/  IMAD.MOV.U32 R17, RZ, RZ, R30 ;  /* 0x000000ffff117224 */ /* 0x000fc400078e001e */
[----:B------:R-:W-:Y:S01]  /*0990*/  IMAD.MOV.U32 R19, RZ, RZ, R46 ;  /* 0x000000ffff137224 */ /* 0x000fe200078e002e */
[----:B------:R-:W-:Y:S01]  /*09a0*/  MOV R165, R34 ;  /* 0x0000002200a57202 */ /* 0x000fe20000000f00 */
[----:B------:R-:W-:Y:S01]  /*09b0*/  IMAD.MOV.U32 R164, RZ, RZ, R32 ;  /* 0x000000ffffa47224 */ /* 0x000fe200078e0020 */
[----:B------:R-:W-:Y:S01]  /*09c0*/  MOV R4, R36 ;  /* 0x0000002400047202 */ /* 0x000fe20000000f00 */
[----:B------:R-:W-:Y:S01]  /*09d0*/  IMAD.MOV.U32 R166, RZ, RZ, R48 ;  /* 0x000000ffffa67224 */ /* 0x000fe200078e0030 */
[----:B------:R-:W-:Y:S01]  /*09e0*/  MOV R7, R54 ;  /* 0x0000003600077202 */ /* 0x000fe20000000f00 */
[----:B------:R-:W-:Y:S01]  /*09f0*/  IMAD.MOV.U32 R167, RZ, RZ, R50 ;  /* 0x000000ffffa77224 */ /* 0x000fe200078e0032 */
[----:B------:R-:W-:Y:S01]  /*0a00*/  LOP3.LUT R40, R152, 0x10, RZ, 0x3c, !PT ;  /* 0x0000001098287812 */ /* 0x000fe200078e3cff */
[----:B------:R-:W-:Y:S01]  /*0a10*/  IMAD.MOV.U32 R5, RZ, RZ, R38 ;  /* 0x000000ffff057224 */ /* 0x000fe200078e0026 */
[----:B------:R-:W-:Y:S01]  /*0a20*/  MOV R10, R41 ;  /* 0x00000029000a7202 */ /* 0x000fe20000000f00 */
[----:B------:R-:W-:Y:S01]  /*0a30*/  IMAD.MOV.U32 R6, RZ, RZ, R52 ;  /* 0x000000ffff067224 */ /* 0x000fe200078e0034 */
[----:B------:R-:W-:Y:S01]  /*0a40*/  MOV R26, R53 ;  /* 0x00000035001a7202 */ /* 0x000fe20000000f00 */
[----:B------:R-:W-:-:S02]  /*0a50*/  IMAD.MOV.U32 R8, RZ, RZ, R25 ;  /* 0x000000ffff087224 */ /* 0x000fc400078e0019 */
[----:B------:R-:W-:Y:S02]  /*0a60*/  IMAD.MOV.U32 R9, RZ, RZ, R27 ;  /* 0x000000ffff097224 */ /* 0x000fe400078e001b */
[----:B------:R-:W-:Y:S02]  /*0a70*/  IMAD.MOV.U32 R11, RZ, RZ, R43 ;  /* 0x000000ffff0b7224 */ /* 0x000fe400078e002b */
[----:B------:R-:W-:Y:S01]  /*0a80*/  IMAD.MOV.U32 R24, RZ, RZ, R37 ;  /* 0x000000ffff187224 */ /* 0x000fe200078e0025 */
[----:B------:R0:W-:Y:S01]  /*0a90*/  STS.128 [R152+UR8], R12 ;  /* 0x0000000c98007988 */ /* 0x0001e20008000c08 */
[----:B------:R-:W-:Y:S02]  /*0aa0*/  IMAD.MOV.U32 R25, RZ, RZ, R39 ;  /* 0x000000ffff197224 */ /* 0x000fe400078e0027 */
[----:B------:R-:W-:Y:S01]  /*0ab0*/  IMAD.MOV.U32 R27, RZ, RZ, R55 ;  /* 0x000000ffff1b7224 */ /* 0x000fe200078e0037 */
[----:B------:R1:W-:Y:S04]  /*0ac0*/  STS.128 [R152+UR8+0x800], R16 ;  /* 0x0008001098007988 */ /* 0x0003e80008000c08 */
[----:B------:R-:W-:Y:S04]  /*0ad0*/  STS.128 [R152+UR8+0x1000], R164 ;  /* 0x001000a498007988 */ /* 0x000fe80008000c08 */
[----:B------:R-:W-:Y:S01]  /*0ae0*/  STS.128 [R152+UR8+0x1800], R4 ;  /* 0x0018000498007988 */ /* 0x000fe20008000c08 */
[----:B0-----:R-:W-:Y:S01]  /*0af0*/  IMAD.MOV.U32 R12, RZ, RZ, R29 ;  /* 0x000000ffff0c7224 */ /* 0x001fe200078e001d */
[----:B------:R-:W-:Y:S01]  /*0b00*/  MOV R13, R31 ;  /* 0x0000001f000d7202 */ /* 0x000fe20000000f00 */
[----:B------:R-:W-:-:S02]  /*0b10*/  IMAD.MOV.U32 R14, RZ, RZ, R45 ;  /* 0x000000ffff0e7224 */ /* 0x000fc400078e002d */
[----:B------:R-:W-:Y:S01]  /*0b20*/  IMAD.MOV.U32 R15, RZ, RZ, R47 ;  /* 0x000000ffff0f7224 */ /* 0x000fe200078e002f */
[----:B-1----:R-:W-:Y:S01]  /*0b30*/  MOV R16, R33 ;  /* 0x0000002100107202 */ /* 0x002fe20000000f00 */
[----:B------:R-:W-:Y:S01]  /*0b40*/  IMAD.MOV.U32 R17, RZ, RZ, R35 ;  /* 0x000000ffff117224 */ /* 0x000fe200078e0023 */
[----:B------:R-:W-:Y:S01]  /*0b50*/  MOV R19, R51 ;  /* 0x0000003300137202 */ /* 0x000fe20000000f00 */
[----:B------:R-:W-:Y:S01]  /*0b60*/  IMAD.MOV.U32 R18, RZ, RZ, R49 ;  /* 0x000000ffff127224 */ /* 0x000fe200078e0031 */
[----:B------:R-:W-:Y:S04]  /*0b70*/  STS.128 [R40+UR8], R8 ;  /* 0x0000000828007988 */ /* 0x000fe80008000c08 */
[----:B------:R-:W-:Y:S04]  /*0b80*/  STS.128 [R40+UR8+0x800], R12 ;  /* 0x0008000c28007988 */ /* 0x000fe80008000c08 */
[----:B------:R-:W-:Y:S04]  /*0b90*/  STS.128 [R40+UR8+0x1000], R16 ;  /* 0x0010001028007988 */ /* 0x000fe80008000c08 */
[----:B------:R0:W-:Y:S01]  /*0ba0*/  STS.128 [R40+UR8+0x1800], R24 ;  /* 0x0018001828007988 */ /* 0x0001e20008000c08 */
[----:B------:R-:W-:Y:S01]  /*0bb0*/  BAR.SYNC.DEFER_BLOCKING 0x0 ;  /* 0x0000000000007b1d */ /* 0x000fe20000010000 */
[----:B------:R-:W-:Y:S01]  /*0bc0*/  IMAD.MOV.U32 R28, RZ, RZ, R56 ;  /* 0x000000ffff1c7224 */ /* 0x000fe200078e0038 */
[----:B------:R-:W-:Y:S01]  /*0bd0*/  MOV R29, R58 ;  /* 0x0000003a001d7202 */ /* 0x000fe20000000f00 */
[----:B------:R-:W-:Y:S01]  /*0be0*/  IMAD.MOV.U32 R30, RZ, RZ, R72 ;  /* 0x000000ffff1e7224 */ /* 0x000fe200078e0048 */
[----:B------:R-:W-:-:S02]  /*0bf0*/  MOV R32, R60 ;  /* 0x0000003c00207202 */ /* 0x000fc40000000f00 */
[----:B------:R-:W1:Y:S04]  /*0c00*/  LDS.128 R16, [R22+UR8] ;  /* 0x0000000816107984 */ /* 0x000e680008000c00 */
[----:B------:R-:W-:Y:S04]  /*0c10*/  LDS.128 R12, [R22+UR8+0x200] ;  /* 0x00020008160c7984 */ /* 0x000fe80008000c00 */
[----:B------:R-:W-:Y:S04]  /*0c20*/  LDS.128 R8, [R22+UR8+0x400] ;  /* 0x0004000816087984 */ /* 0x000fe80008000c00 */
[----:B------:R-:W-:Y:S01]  /*0c30*/  LDS.128 R4, [R22+UR8+0x600] ;  /* 0x0006000816047984 */ /* 0x000fe20008000c00 */
[----:B------:R-:W-:Y:S01]  /*0c40*/  IMAD.MOV.U32 R31, RZ, RZ, R74 ;  /* 0x000000ffff1f7224 */ /* 0x000fe200078e004a */
[----:B------:R-:W-:Y:S01]  /*0c50*/  BAR.SYNC.DEFER_BLOCKING 0x0 ;  /* 0x0000000000007b1d */ /* 0x000fe20000010000 */
[----:B------:R-:W-:Y:S01]  /*0c60*/  IMAD.MOV.U32 R33, RZ, RZ, R62 ;  /* 0x000000ffff217224 */ /* 0x000fe200078e003e */
[----:B------:R-:W-:Y:S01]  /*0c70*/  MOV R35, R78 ;  /* 0x0000004e00237202 */ /* 0x000fe20000000f00 */
[----:B------:R-:W-:Y:S01]  /*0c80*/  IMAD.MOV.U32 R34, RZ, RZ, R76 ;  /* 0x000000ffff227224 */ /* 0x000fe200078e004c */
[----:B------:R-:W-:Y:S01]  /*0c90*/  MOV R38, R80 ;  /* 0x0000005000267202 */ /* 0x000fe20000000f00 */
[----:B------:R-:W-:-:S02]  /*0ca0*/  IMAD.MOV.U32 R36, RZ, RZ, R64 ;  /* 0x000000ffff247224 */ /* 0x000fc400078e0040 */
[----:B------:R-:W-:Y:S02]  /*0cb0*/  IMAD.MOV.U32 R37, RZ, RZ, R66 ;  /* 0x000000ffff257224 */ /* 0x000fe400078e0042 */
[----:B------:R-:W-:Y:S01]  /*0cc0*/  IMAD.MOV.U32 R39, RZ, RZ, R82 ;  /* 0x000000ffff277224 */ /* 0x000fe200078e0052 */
[----:B0-----:R-:W-:Y:S01]  /*0cd0*/  MOV R25, R70 ;  /* 0x0000004600197202 */ /* 0x001fe20000000f00 */
[----:B------:R-:W-:Y:S01]  /*0ce0*/  IMAD.MOV.U32 R24, RZ, RZ, R68 ;  /* 0x000000ffff187224 */ /* 0x000fe200078e0044 */
[----:B------:R-:W-:Y:S01]  /*0cf0*/  MOV R44, R57 ;  /* 0x00000039002c7202 */ /* 0x000fe20000000f00 */
[----:B------:R-:W-:Y:S01]  /*0d00*/  IMAD.MOV.U32 R26, RZ, RZ, R84 ;  /* 0x000000ffff1a7224 */ /* 0x000fe200078e0054 */
[----:B------:R-:W-:Y:S01]  /*0d10*/  MOV R47, R75 ;  /* 0x0000004b002f7202 */ /* 0x000fe20000000f00 */
[----:B------:R-:W-:Y:S02]  /*0d20*/  IMAD.MOV.U32 R27, RZ, RZ, R86 ;  /* 0x000000ffff1b7224 */ /* 0x000fe400078e0056 */
[----:B------:R-:W-:-:S02]  /*0d30*/  IMAD.MOV.U32 R45, RZ, RZ, R59 ;  /* 0x000000ffff2d7224 */ /* 0x000fc400078e003b */
[----:B------:R-:W-:Y:S01]  /*0d40*/  IMAD.MOV.U32 R46, RZ, RZ, R73 ;  /* 0x000000ffff2e7224 */ /* 0x000fe200078e0049 */
[----:B------:R0:W-:Y:S04]  /*0d50*/  STS.128 [R152+UR8], R28 ;  /* 0x0000001c98007988 */ /* 0x0001e80008000c08 */
[----:B------:R2:W-:Y:S04]  /*0d60*/  STS.128 [R152+UR8+0x800], R32 ;  /* 0x0008002098007988 */ /* 0x0005e80008000c08 */
[----:B------:R3:W-:Y:S04]  /*0d70*/  STS.128 [R152+UR8+0x1000], R36 ;  /* 0x0010002498007988 */ /* 0x0007e80008000c08 */
[----:B------:R-:W-:Y:S01]  /*0d80*/  STS.128 [R152+UR8+0x1800], R24 ;  /* 0x0018001898007988 */ /* 0x000fe20008000c08 */
[----:B0-----:R-:W-:Y:S01]  /*0d90*/  IMAD.MOV.U32 R28, RZ, RZ, R61 ;  /* 0x000000ffff1c7224 */ /* 0x001fe200078e003d */
[----:B------:R-:W-:Y:S01]  /*0da0*/  MOV R30, R77 ;  /* 0x0000004d001e7202 */ /* 0x000fe20000000f00 */
[----:B------:R-:W-:-:S02]  /*0db0*/  IMAD.MOV.U32 R29, RZ, RZ, R63 ;  /* 0x000000ffff1d7224 */ /* 0x000fc400078e003f */
[----:B------:R-:W-:Y:S01]  /*0dc0*/  IMAD.MOV.U32 R31, RZ, RZ, R79 ;  /* 0x000000ffff1f7224 */ /* 0x000fe200078e004f */
[----:B--2---:R-:W-:Y:S01]  /*0dd0*/  MOV R33, R67 ;  /* 0x0000004300217202 */ /* 0x004fe20000000f00 */
[----:B------:R-:W-:Y:S02]  /*0de0*/  IMAD.MOV.U32 R32, RZ, RZ, R65 ;  /* 0x000000ffff207224 */ /* 0x000fe400078e0041 */
[----:B------:R-:W-:Y:S01]  /*0df0*/  IMAD.MOV.U32 R34, RZ, RZ, R81 ;  /* 0x000000ffff227224 */ /* 0x000fe200078e0051 */
[----:B---3--:R-:W-:Y:S01]  /*0e00*/  MOV R36, R69 ;  /* 0x0000004500247202 */ /* 0x008fe20000000f00 */
[----:B------:R-:W-:Y:S01]  /*0e10*/  IMAD.MOV.U32 R35, RZ, RZ, R83 ;  /* 0x000000ffff237224 */ /* 0x000fe200078e0053 */
[----:B------:R-:W-:Y:S01]  /*0e20*/  MOV R39, R87 ;  /* 0x0000005700277202 */ /* 0x000fe20000000f00 */
[----:B------:R-:W-:Y:S02]  /*0e30*/  IMAD.MOV.U32 R37, RZ, RZ, R71 ;  /* 0x000000ffff257224 */ /* 0x000fe400078e0047 */
[----:B------:R-:W-:Y:S01]  /*0e40*/  IMAD.MOV.U32 R38, RZ, RZ, R85 ;  /* 0x000000ffff267224 */ /* 0x000fe200078e0055 */
[----:B------:R0:W-:Y:S01]  /*0e50*/  STS.128 [R40+UR8], R44 ;  /* 0x0000002c28007988 */ /* 0x0001e20008000c08 */
[----:B------:R-:W-:Y:S01]  /*0e60*/  IMAD.MOV.U32 R48, RZ, RZ, R88 ;  /* 0x000000ffff307224 */ /* 0x000fe200078e0058 */
[----:B------:R-:W-:Y:S01]  /*0e70*/  MOV R50, R104 ;  /* 0x0000006800327202 */ /* 0x000fe20000000f00 */
[----:B------:R-:W-:Y:S01]  /*0e80*/  IMAD.MOV.U32 R49, RZ, RZ, R90 ;  /* 0x000000ffff317224 */ /* 0x000fe200078e005a */
[----:B------:R-:W-:Y:S01]  /*0e90*/  STS.128 [R40+UR8+0x800], R28 ;  /* 0x0008001c28007988 */ /* 0x000fe20008000c08 */
[----:B------:R-:W-:Y:S01]  /*0ea0*/  IMAD.MOV.U32 R51, RZ, RZ, R106 ;  /* 0x000000ffff337224 */ /* 0x000fe200078e006a */
[----:B------:R-:W-:Y:S01]  /*0eb0*/  MOV R53, R94 ;  /* 0x0000005e00357202 */ /* 0x000fe20000000f00 */
[----:B------:R-:W-:Y:S01]  /*0ec0*/  IMAD.MOV.U32 R52, RZ, RZ, R92 ;  /* 0x000000ffff347224 */ /* 0x000fe200078e005c */
[----:B------:R-:W-:Y:S01]  /*0ed0*/  STS.128 [R40+UR8+0x1000], R32 ;  /* 0x0010002028007988 */ /* 0x000fe20008000c08 */
[----:B------:R-:W-:-:S02]  /*0ee0*/  IMAD.MOV.U32 R54, RZ, RZ, R108 ;  /* 0x000000ffff367224 */ /* 0x000fc400078e006c */
[----:B------:R-:W-:Y:S01]  /*0ef0*/  IMAD.MOV.U32 R55, RZ, RZ, R110 ;  /* 0x000000ffff377224 */ /* 0x000fe200078e006e */
[----:B------:R-:W-:Y:S01]  /*0f00*/  STS.128 [R40+UR8+0x1800], R36 ;  /* 0x0018002428007988 */ /* 0x000fe20008000c08 */
[----:B------:R-:W-:Y:S01]  /*0f10*/  IMAD.MOV.U32 R56, RZ, RZ, R100 ;  /* 0x000000ffff387224 */ /* 0x000fe200078e0064 */
[----:B------:R-:W-:Y:S01]  /*0f20*/  MOV R58, R116 ;  /* 0x00000074003a7202 */ /* 0x000fe20000000f00 */
[----:B------:R-:W-:Y:S01]  /*0f30*/  IMAD.MOV.U32 R57, RZ, RZ, R102 ;  /* 0x000000ffff397224 */ /* 0x000fe200078e0066 */
[----:B------:R-:W-:Y:S01]  /*0f40*/  BAR.SYNC.DEFER_BLOCKING 0x0 ;  /* 0x0000000000007b1d */ /* 0x000fe20000010000 */
[----:B0-----:R-:W-:Y:S01]  /*0f50*/  MOV R44, R96 ;  /* 0x00000060002c7202 */ /* 0x001fe20000000f00 */
[----:B------:R-:W-:Y:S01]  /*0f60*/  IMAD.MOV.U32 R45, RZ, RZ, R98 ;  /* 0x000000ffff2d7224 */ /* 0x000fe200078e0062 */
[----:B------:R-:W-:Y:S01]  /*0f70*/  MOV R47, R114 ;  /* 0x00000072002f7202 */ /* 0x000fe20000000f00 */
[----:B------:R-:W-:Y:S01]  /*0f80*/  IMAD.MOV.U32 R46, RZ, RZ, R112 ;  /* 0x000000ffff2e7224 */ /* 0x000fe200078e0070 */
[----:B------:R-:W-:Y:S01]  /*0f90*/  MOV R61, R91 ;  /* 0x0000005b003d7202 */ /* 0x000fe20000000f00 */
[----:B------:R-:W-:-:S02]  /*0fa0*/  IMAD.MOV.U32 R59, RZ, RZ, R118 ;  /* 0x000000ffff3b7224 */ /* 0x000fc400078e0076 */
[----:B------:R-:W0:Y:S01]  /*0fb0*/  LDC.64 R70, c[0x0][0x220] ;  /* 0x00008800ff467b82 */ /* 0x000e220000000a00 */
[----:B------:R-:W2:Y:S04]  /*0fc0*/  LDS.128 R36, [R22+UR8] ;  /* 0x0000000816247984 */ /* 0x000ea80008000c00 */
[----:B------:R-:W-:Y:S04]  /*0fd0*/  LDS.128 R32, [R22+UR8+0x200] ;  /* 0x0002000816207984 */ /* 0x000fe80008000c00 */
[----:B------:R-:W-:Y:S04]  /*0fe0*/  LDS.128 R28, [R22+UR8+0x400] ;  /* 0x00040008161c7984 */ /* 0x000fe80008000c00 */
[----:B------:R-:W-:Y:S01]  /*0ff0*/  LDS.128 R24, [R22+UR8+0x600] ;  /* 0x0006000816187984 */ /* 0x000fe20008000c00 */
[----:B------:R-:W-:Y:S01]  /*1000*/  BAR.SYNC.DEFER_BLOCKING 0x0 ;  /* 0x0000000000007b1d */ /* 0x000fe20000010000 */
[----:B------:R-:W-:-:S02]  /*1010*/  IMAD.MOV.U32 R60, RZ, RZ, R89 ;  /* 0x000000ffff3c7224 */ /* 0x000fc400078e0059 */
[----:B------:R-:W-:Y:S02]  /*1020*/  IMAD.MOV.U32 R62, RZ, RZ, R105 ;  /* 0x000000ffff3e7224 */ /* 0x000fe400078e0069 */
[----:B------:R-:W-:Y:S01]  /*1030*/  IMAD.MOV.U32 R63, RZ, RZ, R107 ;  /* 0x000000ffff3f7224 */ /* 0x000fe200078e006b */
[----:B------:R3:W-:Y:S04]  /*1040*/  STS.128 [R152+UR8], R48 ;  /* 0x0000003098007988 */ /* 0x0007e80008000c08 */
[----:B------:R4:W-:Y:S04]  /*1050*/  STS.128 [R152+UR8+0x800], R52 ;  /* 0x0008003498007988 */ /* 0x0009e80008000c08 */
[----:B------:R5:W-:Y:S04]  /*1060*/  STS.128 [R152+UR8+0x1000], R44 ;  /* 0x0010002c98007988 */ /* 0x000be80008000c08 */
[----:B------:R-:W-:Y:S01]  /*1070*/  STS.128 [R152+UR8+0x1800], R56 ;  /* 0x0018003898007988 */ /* 0x000fe20008000c08 */
[----:B---3--:R-:W-:Y:S01]  /*1080*/  MOV R48, R93 ;  /* 0x0000005d00307202 */ /* 0x008fe20000000f00 */
[----:B------:R-:W-:Y:S01]  /*1090*/  IMAD.MOV.U32 R49, RZ, RZ, R95 ;  /* 0x000000ffff317224 */ /* 0x000fe200078e005f */
[----:B------:R-:W-:Y:S01]  /*10a0*/  MOV R51, R111 ;  /* 0x0000006f00337202 */ /* 0x000fe20000000f00 */
[----:B------:R-:W-:Y:S01]  /*10b0*/  IMAD.MOV.U32 R50, RZ, RZ, R109 ;  /* 0x000000ffff327224 */ /* 0x000fe200078e006d */
[----:B----4-:R-:W-:Y:S01]  /*10c0*/  MOV R53, R103 ;  /* 0x0000006700357202 */ /* 0x010fe20000000f00 */
[----:B------:R-:W-:-:S02]  /*10d0*/  IMAD.MOV.U32 R52, RZ, RZ, R101 ;  /* 0x000000ffff347224 */ /* 0x000fc400078e0065 */
[----:B------:R-:W-:Y:S01]  /*10e0*/  IMAD.MOV.U32 R54, RZ, RZ, R117 ;  /* 0x000000ffff367224 */ /* 0x000fe200078e0075 */
[----:B-----5:R-:W-:Y:S01]  /*10f0*/  MOV R46, R113 ;  /* 0x00000071002e7202 */ /* 0x020fe20000000f00 */
[----:B------:R-:W-:Y:S02]  /*1100*/  IMAD.MOV.U32 R44, RZ, RZ, R97 ;  /* 0x000000ffff2c7224 */ /* 0x000fe400078e0061 */
[----:B------:R-:W-:Y:S02]  /*1110*/  IMAD.MOV.U32 R45, RZ, RZ, R99 ;  /* 0x000000ffff2d7224 */ /* 0x000fe400078e0063 */
[----:B------:R-:W-:Y:S02]  /*1120*/  IMAD.MOV.U32 R47, RZ, RZ, R115 ;  /* 0x000000ffff2f7224 */ /* 0x000fe400078e0073 */
[----:B------:R-:W-:Y:S01]  /*1130*/  IMAD.MOV.U32 R55, RZ, RZ, R119 ;  /* 0x000000ffff377224 */ /* 0x000fe200078e0077 */
[----:B------:R3:W-:Y:S04]  /*1140*/  STS.128 [R40+UR8], R60 ;  /* 0x0000003c28007988 */ /* 0x0007e80008000c08 */
[----:B------:R-:W-:Y:S04]  /*1150*/  STS.128 [R40+UR8+0x800], R48 ;  /* 0x0008003028007988 */ /* 0x000fe80008000c08 */
[----:B------:R-:W-:Y:S04]  /*1160*/  STS.128 [R40+UR8+0x1000], R44 ;  /* 0x0010002c28007988 */ /* 0x000fe80008000c08 */
[----:B------:R-:W-:Y:S01]  /*1170*/  STS.128 [R40+UR8+0x1800], R52 ;  /* 0x0018003428007988 */ /* 0x000fe20008000c08 */
[----:B------:R-:W-:Y:S01]  /*1180*/  BAR.SYNC.DEFER_BLOCKING 0x0 ;  /* 0x0000000000007b1d */ /* 0x000fe20000010000 */
[----:B------:R-:W-:Y:S01]  /*1190*/  MOV R64, R120 ;  /* 0x0000007800407202 */ /* 0x000fe20000000f00 */
[----:B------:R-:W-:Y:S01]  /*11a0*/  IMAD.MOV.U32 R65, RZ, RZ, R122 ;  /* 0x000000ffff417224 */ /* 0x000fe200078e007a */
[----:B------:R-:W-:Y:S01]  /*11b0*/  MOV R67, R138 ;  /* 0x0000008a00437202 */ /* 0x000fe20000000f00 */
[----:B------:R-:W-:-:S02]  /*11c0*/  IMAD.MOV.U32 R66, RZ, RZ, R136 ;  /* 0x000000ffff427224 */ /* 0x000fc400078e0088 */
[----:B------:R-:W4:Y:S04]  /*11d0*/  LDS.128 R56, [R22+UR8] ;  /* 0x0000000816387984 */ /* 0x000f280008000c00 */
[----:B------:R-:W-:Y:S04]  /*11e0*/  LDS.128 R44, [R22+UR8+0x200] ;  /* 0x00020008162c7984 */ /* 0x000fe80008000c00 */
[----:B------:R-:W-:Y:S04]  /*11f0*/  LDS.128 R48, [R22+UR8+0x400] ;  /* 0x0004000816307984 */ /* 0x000fe80008000c00 */
[----:B------:R-:W-:Y:S01]  /*1200*/  LDS.128 R52, [R22+UR8+0x600] ;  /* 0x0006000816347984 */ /* 0x000fe20008000c00 */
[----:B------:R-:W-:Y:S01]  /*1210*/  BAR.SYNC.DEFER_BLOCKING 0x0 ;  /* 0x0000000000007b1d */ /* 0x000fe20000010000 */
[----:B------:R-:W-:Y:S01]  /*1220*/  IMAD.MOV.U32 R72, RZ, RZ, R124 ;  /* 0x000000ffff487224 */ /* 0x000fe200078e007c */
[----:B------:R-:W-:Y:S01]  /*1230*/  MOV R74, R140 ;  /* 0x0000008c004a7202 */ /* 0x000fe20000000f00 */
[----:B------:R-:W-:Y:S01]  /*1240*/  IMAD.MOV.U32 R73, RZ, RZ, R126 ;  /* 0x000000ffff497224 */ /* 0x000fe200078e007e */
[----:B---3--:R-:W-:Y:S01]  /*1250*/  MOV R61, R130 ;  /* 0x00000082003d7202 */ /* 0x008fe20000000f00 */
[----:B------:R-:W-:Y:S01]  /*1260*/  IMAD.MOV.U32 R75, RZ, RZ, R142 ;  /* 0x000000ffff4b7224 */ /* 0x000fe200078e008e */
[----:B------:R-:W-:Y:S01]  /*1270*/  MOV R76, R132 ;  /* 0x00000084004c7202 */ /* 0x000fe20000000f00 */
        /* <DEDUP_REMOVED lines=16> */
[----:B------:R-:W-:Y:S02]  /*1380*/  IMAD.MOV.U32 R95, RZ, RZ, R143 ;  /* 0x000000ffff5f7224 */ /* 0x000fe400078e008f */
[----:B------:R-:W-:-:S02]  /*1390*/  IMAD.MOV.U32 R96, RZ, RZ, R133 ;  /* 0x000000ffff607224 */ /* 0x000fc400078e0085 */
[----:B------:R-:W-:Y:S01]  /*13a0*/  IMAD.MOV.U32 R98, RZ, RZ, R149 ;  /* 0x000000ffff627224 */ /* 0x000fe200078e0095 */
[----:B------:R-:W-:Y:S04]  /*13b0*/  STS.128 [R152+UR8+0x800], R72 ;  /* 0x0008004898007988 */ /* 0x000fe80008000c08 */
[----:B------:R-:W-:Y:S01]  /*13c0*/  STS.128 [R152+UR8+0x1000], R60 ;  /* 0x0010003c98007988 */ /* 0x000fe20008000c08 */
[----:B---3--:R-:W-:Y:S01]  /*13d0*/  MOV R64, R129 ;  /* 0x0000008100407202 */ /* 0x008fe20000000f00 */
[----:B------:R-:W-:Y:S01]  /*13e0*/  IMAD.MOV.U32 R65, RZ, RZ, R131 ;  /* 0x000000ffff417224 */ /* 0x000fe200078e0083 */
[----:B------:R-:W-:Y:S01]  /*13f0*/  MOV R67, R147 ;  /* 0x0000009300437202 */ /* 0x000fe20000000f00 */
[----:B------:R-:W-:Y:S01]  /*1400*/  IMAD.MOV.U32 R66, RZ, RZ, R145 ;  /* 0x000000ffff427224 */ /* 0x000fe200078e0091 */
[----:B------:R3:W-:Y:S04]  /*1410*/  STS.128 [R152+UR8+0x1800], R76 ;  /* 0x0018004c98007988 */ /* 0x0007e80008000c08 */
[----:B------:R-:W-:Y:S04]  /*1420*/  STS.128 [R40+UR8], R88 ;  /* 0x0000005828007988 */ /* 0x000fe80008000c08 */
[----:B------:R-:W-:Y:S04]  /*1430*/  STS.128 [R40+UR8+0x800], R92 ;  /* 0x0008005c28007988 */ /* 0x000fe80008000c08 */
[----:B------:R5:W-:Y:S04]  /*1440*/  STS.128 [R40+UR8+0x1000], R64 ;  /* 0x0010004028007988 */ /* 0x000be80008000c08 */
[----:B------:R1:W-:Y:S01]  /*1450*/  STS.128 [R40+UR8+0x1800], R96 ;  /* 0x0018006028007988 */ /* 0x0003e20008000c08 */
[----:B------:R-:W-:Y:S01]  /*1460*/  BAR.SYNC.DEFER_BLOCKING 0x0 ;  /* 0x0000000000007b1d */ /* 0x000fe20000010000 */
[-C--:B0-----:R-:W-:Y:S01]  /*1470*/  LEA R42, P0, R155, R70.reuse, 0x5 ;  /* 0x000000469b2a7211 */ /* 0x081fe200078028ff */
[----:B---3--:R-:W-:Y:S01]  /*1480*/  IMAD.SHL.U32 R76, R153, 0x100, RZ ;  /* 0x00000100994c7824 */ /* 0x008fe200078e00ff */
[----:B------:R-:W-:Y:S01]  /*1490*/  SHF.L.U32 R78, R23, 0x8, RZ ;  /* 0x00000008174e7819 */ /* 0x000fe200000006ff */
[----:B------:R-:W-:Y:S01]  /*14a0*/  IMAD.SHL.U32 R80, R21, 0x100, RZ ;  /* 0x0000010015507824 */ /* 0x000fe200078e00ff */
[----:B------:R-:W-:Y:S01]  /*14b0*/  LEA.HI.X R43, R20, R71, RZ, 0x2, P0 ;  /* 0x00000047142b7211 */ /* 0x000fe200000f14ff */
[----:B------:R-:W-:Y:S01]  /*14c0*/  IMAD.SHL.U32 R84, R161, 0x100, RZ ;  /* 0x00000100a1547824 */ /* 0x000fe200078e00ff */
[----:B------:R-:W-:-:S02]  /*14d0*/  LEA R60, P1, R153, R70, 0xa ;  /* 0x00000046993c7211 */ /* 0x000fc400078250ff */
[-C--:B------:R-:W-:Y:S02]  /*14e0*/  LEA R62, P2, R23, R70.reuse, 0xa ;  /* 0x00000046173e7211 */ /* 0x080fe400078450ff */
[----:B------:R-:W-:Y:S02]  /*14f0*/  SHF.L.U32 R82, R3, 0x8, RZ ;  /* 0x0000000803527819 */ /* 0x000fe400000006ff */
[-C--:B------:R-:W-:Y:S02]  /*1500*/  LEA R20, P0, R157, R70.reuse, 0xa ;  /* 0x000000469d147211 */ /* 0x080fe400078050ff */
[-C--:B-----5:R-:W-:Y:S02]  /*1510*/  LEA R64, P3, R21, R70.reuse, 0xa ;  /* 0x0000004615407211 */ /* 0x0a0fe400078650ff */
[-C--:B------:R-:W-:Y:S02]  /*1520*/  LEA R66, P4, R3, R70.reuse, 0xa ;  /* 0x0000004603427211 */ /* 0x080fe400078850ff */
[----:B------:R-:W-:-:S02]  /*1530*/  LEA R68, P5, R161, R70, 0xa ;  /* 0x00000046a1447211 */ /* 0x000fc400078a50ff */
[C---:B------:R-:W-:Y:S02]  /*1540*/  LEA R70, P6, R159.reuse, R70, 0xa ;  /* 0x000000469f467211 */ /* 0x040fe400078c50ff */
[----:B-1----:R-:W-:Y:S01]  /*1550*/  SHF.L.U32 R40, R159, 0x8, RZ ;  /* 0x000000089f287819 */ /* 0x002fe200000006ff */
[----:B------:R-:W0:Y:S01]  /*1560*/  LDS.128 R72, [R22+UR8] ;  /* 0x0000000816487984 */ /* 0x000e220008000c00 */
[-C--:B------:R-:W-:Y:S02]  /*1570*/  LEA.HI.X R61, R76, R71.reuse, RZ, 0x2, P1 ;  /* 0x000000474c3d7211 */ /* 0x080fe400008f14ff */
[-C--:B------:R-:W-:Y:S02]  /*1580*/  LEA.HI.X R63, R78, R71.reuse, RZ, 0x2, P2 ;  /* 0x000000474e3f7211 */ /* 0x080fe400010f14ff */
[-C--:B------:R-:W-:Y:S02]  /*1590*/  LEA.HI.X R21, R2, R71.reuse, RZ, 0x2, P0 ;  /* 0x0000004702157211 */ /* 0x080fe400000f14ff */
[----:B------:R-:W-:-:S02]  /*15a0*/  LEA.HI.X R65, R80, R71, RZ, 0x2, P3 ;  /* 0x0000004750417211 */ /* 0x000fc400018f14ff */
[-C--:B------:R-:W-:Y:S02]  /*15b0*/  LEA.HI.X R67, R82, R71.reuse, RZ, 0x2, P4 ;  /* 0x0000004752437211 */ /* 0x080fe400020f14ff */
[-C--:B------:R-:W-:Y:S01]  /*15c0*/  LEA.HI.X R69, R84, R71.reuse, RZ, 0x2, P5 ;  /* 0x0000004754457211 */ /* 0x080fe200028f14ff */
[----:B------:R-:W-:Y:S01]  /*15d0*/  IMAD.WIDE.U32 R2, R0, 0x4, R42 ;  /* 0x0000000400027825 */ /* 0x000fe200078e002a */
[----:B------:R-:W-:Y:S01]  /*15e0*/  LEA.HI.X R71, R40, R71, RZ, 0x2, P6 ;  /* 0x0000004728477211 */ /* 0x000fe200030f14ff */
[----:B------:R-:W1:Y:S02]  /*15f0*/  LDS.128 R76, [R22+UR8+0x200] ;  /* 0x00020008164c7984 */ /* 0x000e640008000c00 */
[C---:B------:R-:W-:Y:S02]  /*1600*/  IMAD.WIDE.U32 R40, R0.reuse, 0x4, R60 ;  /* 0x0000000400287825 */ /* 0x040fe400078e003c */
[----:B------:R-:W-:Y:S02]  /*1610*/  LDS.128 R80, [R22+UR8+0x600] ;  /* 0x0006000816507984 */ /* 0x000fe40008000c00 */
[----:B------:R-:W-:-:S04]  /*1620*/  IMAD.WIDE.U32 R42, R0, 0x4, R62 ;  /* 0x00000004002a7825 */ /* 0x000fc800078e003e */
[----:B------:R-:W-:-:S04]  /*1630*/  IMAD.WIDE.U32 R60, R0, 0x4, R64 ;  /* 0x00000004003c7825 */ /* 0x000fc800078e0040 */
[----:B------:R-:W-:-:S04]  /*1640*/  IMAD.WIDE.U32 R62, R0, 0x4, R66 ;  /* 0x00000004003e7825 */ /* 0x000fc800078e0042 */
[----:B------:R-:W-:-:S04]  /*1650*/  IMAD.WIDE.U32 R64, R0, 0x4, R68 ;  /* 0x0000000400407825 */ /* 0x000fc800078e0044 */
[C---:B------:R-:W-:Y:S02]  /*1660*/  IMAD.WIDE.U32 R66, R0.reuse, 0x4, R70 ;  /* 0x0000000400427825 */ /* 0x040fe400078e0046 */
[----:B------:R-:W3:Y:S02]  /*1670*/  LDS.128 R68, [R22+UR8+0x400] ;  /* 0x0004000816447984 */ /* 0x000ee40008000c00 */
[----:B------:R-:W-:Y:S02]  /*1680*/  IMAD.WIDE.U32 R20, R0, 0x4, R20 ;  /* 0x0000000400147825 */ /* 0x000fe400078e0014 */
[----:B------:R-:W-:Y:S04]  /*1690*/  STG.E desc[UR10][R2.64], R16 ;  /* 0x0000001002007986 */ /* 0x000fe8000c10190a */
[----:B------:R-:W-:Y:S04]  /*16a0*/  STG.E desc[UR10][R2.64+0x80], R18 ;  /* 0x0000801202007986 */ /* 0x000fe8000c10190a */
[----:B--2---:R-:W-:Y:S04]  /*16b0*/  STG.E desc[UR10][R2.64+0x100], R36 ;  /* 0x0001002402007986 */ /* 0x004fe8000c10190a */
[----:B------:R-:W-:Y:S04]  /*16c0*/  STG.E desc[UR10][R2.64+0x180], R38 ;  /* 0x0001802602007986 */ /* 0x000fe8000c10190a */
[----:B----4-:R-:W-:Y:S04]  /*16d0*/  STG.E desc[UR10][R2.64+0x200], R56 ;  /* 0x0002003802007986 */ /* 0x010fe8000c10190a */
[----:B------:R-:W-:Y:S04]  /*16e0*/  STG.E desc[UR10][R2.64+0x280], R58 ;  /* 0x0002803a02007986 */ /* 0x000fe8000c10190a */
[----:B0-----:R-:W-:Y:S04]  /*16f0*/  STG.E desc[UR10][R2.64+0x300], R72 ;  /* 0x0003004802007986 */ /* 0x001fe8000c10190a */
[----:B------:R-:W-:Y:S04]  /*1700*/  STG.E desc[UR10][R2.64+0x380], R74 ;  /* 0x0003804a02007986 */ /* 0x000fe8000c10190a */
        /* <DEDUP_REMOVED lines=14> */
[----:B-1----:R-:W-:Y:S04]  /*17f0*/  STG.E desc[UR10][R40.64+0x300], R76 ;  /* 0x0003004c28007986 */ /* 0x002fe8000c10190a */
        /* <DEDUP_REMOVED lines=15> */
[----:B---3--:R-:W-:Y:S04]  /*18f0*/  STG.E desc[UR10][R60.64+0x300], R68 ;  /* 0x000300443c007986 */ /* 0x008fe8000c10190a */
        /* <DEDUP_REMOVED lines=24> */
[----:B------:R-:W-:Y:S01]  /*1a80*/  STG.E desc[UR10][R66.64+0x380], R83 ;  /* 0x0003805342007986 */ /* 0x000fe2000c10190a */
[----:B------:R-:W-:Y:S05]  /*1a90*/  EXIT ;  /* 0x000000000000794d */ /* 0x000fea0003800000 */
.L_x_0:
[----:B------:R-:W-:-:S00]  /*1aa0*/  BRA `(.L_x_0) ;  /* 0xfffffffc00fc7947 */ /* 0x000fc0000383ffff */
[----:B------:R-:W-:-:S00]  /*1ab0*/  NOP ;  /* 0x0000000000007918 */ /* 0x000fc00000000000 */
        /* <DEDUP_REMOVED lines=12> */
.L_x_1:


//--------------------- .nv.shared.gluon_mma      --------------------------
	.section	.nv.shared.gluon_mma,"aw",@nobits
	.sectionflags	@""
	.align	16
	.zero		1024


//--------------------- .nv.shared.reserved.0     --------------------------
	.section	.nv.shared.reserved.0,"aw",@nobits
	.weak		__nv_reservedSMEM_offset_0_alias
	.size		__nv_reservedSMEM_offset_0_alias, 0, 0
	.other		__nv_reservedSMEM_offset_0_alias,@"STO_CUDA_RESERVED_SHARED STV_DEFAULT"
__nv_reservedSMEM_offset_0_alias:
	.zero		0


//--------------------- .nv.constant0.gluon_mma   --------------------------
	.section	.nv.constant0.gluon_mma,"a",@progbits
	.sectionflags	@""
	.align	4
.nv.constant0.gluon_mma:
	.zero		568


//--------------------- SYMBOLS --------------------------

	.type		.nv.reservedSmem.offset0,@object
	.size		.nv.reservedSmem.offset0,0x4
